//
// Generated by NVIDIA NVVM Compiler
//
// Compiler Build ID: CL-36424714
// Cuda compilation tools, release 13.0, V13.0.88
// Based on NVVM 20.0.0
//

.version 9.0
.target sm_100
.address_size 64

	// .globl	_Z13render_threadPhiffiff

.visible .entry _Z13render_threadPhiffiff(
	.param .u64 .ptr .align 1 _Z13render_threadPhiffiff_param_0,
	.param .u32 _Z13render_threadPhiffiff_param_1,
	.param .f32 _Z13render_threadPhiffiff_param_2,
	.param .f32 _Z13render_threadPhiffiff_param_3,
	.param .u32 _Z13render_threadPhiffiff_param_4,
	.param .f32 _Z13render_threadPhiffiff_param_5,
	.param .f32 _Z13render_threadPhiffiff_param_6
)
{
	.reg .pred 	%p<11>;
	.reg .b16 	%rs<32>;
	.reg .b32 	%r<24>;
	.reg .b32 	%f<34>;
	.reg .b64 	%rd<5>;

	ld.param.u64 	%rd2, [_Z13render_threadPhiffiff_param_0];
	ld.param.u32 	%r11, [_Z13render_threadPhiffiff_param_1];
	ld.param.f32 	%f15, [_Z13render_threadPhiffiff_param_2];
	ld.param.f32 	%f16, [_Z13render_threadPhiffiff_param_3];
	ld.param.u32 	%r12, [_Z13render_threadPhiffiff_param_4];
	ld.param.f32 	%f17, [_Z13render_threadPhiffiff_param_5];
	ld.param.f32 	%f18, [_Z13render_threadPhiffiff_param_6];
	mov.u32 	%r13, %tid.y;
	mov.u32 	%r14, %ctaid.y;
	mov.u32 	%r1, %ntid.y;
	mad.lo.s32 	%r22, %r14, %r1, %r13;
	setp.ge.s32 	%p1, %r22, %r12;
	@%p1 bra 	$L__BB0_14;
	sub.f32 	%f1, %f18, %f17;
	cvt.rn.f32.u32 	%f2, %r12;
	mov.u32 	%r15, %tid.x;
	mov.u32 	%r16, %ctaid.x;
	mov.u32 	%r17, %ntid.x;
	mad.lo.s32 	%r3, %r16, %r17, %r15;
	mov.u32 	%r18, %nctaid.x;
	mul.lo.s32 	%r4, %r17, %r18;
	sub.f32 	%f3, %f16, %f15;
	cvt.rn.f32.s32 	%f4, %r11;
	mov.u32 	%r19, %nctaid.y;
	mul.lo.s32 	%r5, %r1, %r19;
	cvta.to.global.u64 	%rd1, %rd2;
$L__BB0_2:
	setp.ge.s32 	%p2, %r3, %r11;
	@%p2 bra 	$L__BB0_13;
	mul.lo.s32 	%r7, %r22, %r11;
	cvt.rn.f32.u32 	%f19, %r22;
	mul.f32 	%f20, %f1, %f19;
	div.rn.f32 	%f21, %f20, %f2;
	add.f32 	%f5, %f17, %f21;
	mov.u32 	%r23, %r3;
$L__BB0_4:
	cvt.rn.f32.s32 	%f23, %r23;
	mul.f32 	%f24, %f3, %f23;
	div.rn.f32 	%f25, %f24, %f4;
	add.f32 	%f6, %f15, %f25;
	mov.b16 	%rs28, 0;
	mov.f32 	%f30, 0f00000000;
	mov.f32 	%f31, %f30;
	mov.f32 	%f32, %f30;
	mov.f32 	%f33, %f30;
$L__BB0_5:
	sub.f32 	%f26, %f31, %f30;
	add.f32 	%f11, %f6, %f26;
	add.f32 	%f27, %f33, %f33;
	fma.rn.f32 	%f32, %f27, %f32, %f5;
	add.s16 	%rs2, %rs28, 1;
	and.b16  	%rs10, %rs28, 255;
	setp.lt.u16 	%p3, %rs10, 59;
	mul.f32 	%f31, %f11, %f11;
	mul.f32 	%f30, %f32, %f32;
	add.f32 	%f28, %f31, %f30;
	setp.lt.f32 	%p4, %f28, 0f40C80000;
	and.pred  	%p5, %p3, %p4;
	mov.f32 	%f33, %f11;
	mov.u16 	%rs28, %rs2;
	@%p5 bra 	$L__BB0_5;
	setp.gt.u16 	%p6, %rs10, 58;
	mov.b16 	%rs31, 0;
	mov.u16 	%rs29, %rs31;
	mov.u16 	%rs30, %rs31;
	@%p6 bra 	$L__BB0_12;
	setp.gt.u16 	%p7, %rs10, 18;
	@%p7 bra 	$L__BB0_9;
	and.b16  	%rs25, %rs2, 255;
	mul.lo.s16 	%rs26, %rs25, 765;
	mul.hi.u16 	%rs27, %rs26, -30583;
	shr.u16 	%rs29, %rs27, 5;
	mov.u16 	%rs30, %rs31;
	bra.uni 	$L__BB0_12;
$L__BB0_9:
	setp.gt.u16 	%p8, %rs10, 38;
	@%p8 bra 	$L__BB0_11;
	and.b16  	%rs21, %rs2, 255;
	mad.lo.s16 	%rs22, %rs21, 765, -15300;
	mul.hi.u16 	%rs23, %rs22, -30583;
	shr.u16 	%rs30, %rs23, 5;
	mov.b16 	%rs29, 255;
	bra.uni 	$L__BB0_12;
$L__BB0_11:
	and.b16  	%rs16, %rs2, 255;
	mad.lo.s16 	%rs17, %rs16, 765, -30600;
	mul.hi.u16 	%rs18, %rs17, -30583;
	shr.u16 	%rs31, %rs18, 5;
	mov.b16 	%rs29, 255;
	mov.u16 	%rs30, %rs29;
$L__BB0_12:
	add.s32 	%r20, %r23, %r7;
	mul.lo.s32 	%r21, %r20, 3;
	cvt.s64.s32 	%rd3, %r21;
	add.s64 	%rd4, %rd1, %rd3;
	st.global.u8 	[%rd4], %rs29;
	st.global.u8 	[%rd4+1], %rs30;
	st.global.u8 	[%rd4+2], %rs31;
	add.s32 	%r23, %r23, %r4;
	setp.lt.s32 	%p9, %r23, %r11;
	@%p9 bra 	$L__BB0_4;
$L__BB0_13:
	add.s32 	%r22, %r22, %r5;
	setp.lt.s32 	%p10, %r22, %r12;
	@%p10 bra 	$L__BB0_2;
$L__BB0_14:
	ret;

}


// ===== COMPILED SASS (sm_100) =====

	.target	sm_100

	.elftype	@"ET_EXEC"


//--------------------- .note.nv.tkinfo           --------------------------
	.section	.note.nv.tkinfo,"",@"SHT_NOTE"
	.sectionflags	@"SHF_NOTE_NV_TKINFO"
	.tkinfo
        /*0018*/ 	.word	0x00000002
        /*0030*/ 	.string	""
        /*0030*/ 	.string	"ptxas"
        /*0030*/ 	.string	"Cuda compilation tools, release 13.0, V13.0.88"
        /*0030*/ 	.string	"Build cuda_13.0.r13.0/compiler.36424714_0"
        /*0030*/ 	.string	"-arch sm_100 -m 64 "



//--------------------- .note.nv.cuinfo           --------------------------
	.section	.note.nv.cuinfo,"",@"SHT_NOTE"
	.sectionflags	@"SHF_NOTE_NV_CUINFO"
        /*0018*/ 	.short	0x0002
        /*001a*/ 	.short	0x0064
        /*001c*/ 	.short	0x0082
	.zero		2


//--------------------- .nv.info                  --------------------------
	.section	.nv.info,"",@"SHT_CUDA_INFO"
	.align	4


	//----- nvinfo : EIATTR_REGCOUNT
	.align		4
        /*0000*/ 	.byte	0x04, 0x2f
        /*0002*/ 	.short	(.L_1 - .L_0)
	.align		4
.L_0:
        /*0004*/ 	.word	index@(_Z13render_threadPhiffiff)
        /*0008*/ 	.word	0x00000017


	//----- nvinfo : EIATTR_FRAME_SIZE
	.align		4
.L_1:
        /*000c*/ 	.byte	0x04, 0x11
        /*000e*/ 	.short	(.L_3 - .L_2)
	.align		4
.L_2:
        /*0010*/ 	.word	index@($__internal_0_$__cuda_sm3x_div_rn_noftz_f32_slowpath)
        /*0014*/ 	.word	0x00000000


	//----- nvinfo : EIATTR_FRAME_SIZE
	.align		4
.L_3:
        /*0018*/ 	.byte	0x04, 0x11
        /*001a*/ 	.short	(.L_5 - .L_4)
	.align		4
.L_4:
        /*001c*/ 	.word	index@(_Z13render_threadPhiffiff)
        /*0020*/ 	.word	0x00000000


	//----- nvinfo : EIATTR_MIN_STACK_SIZE
	.align		4
.L_5:
        /*0024*/ 	.byte	0x04, 0x12
        /*0026*/ 	.short	(.L_7 - .L_6)
	.align		4
.L_6:
        /*0028*/ 	.word	index@(_Z13render_threadPhiffiff)
        /*002c*/ 	.word	0x00000000
.L_7:


//--------------------- .nv.compat                --------------------------
	.section	.nv.compat,"",@"SHT_CUDA_COMPAT_INFO"
	.align	4
        /*0000*/ 	.byte	0x02, 0x09, 0x00, 0x00, 0x02, 0x02, 0x01, 0x00, 0x02, 0x05, 0x05, 0x00, 0x03, 0x07, 0x01, 0x01
        /*0010*/ 	.byte	0x02, 0x03, 0x00, 0x00, 0x02, 0x06, 0x01, 0x00, 0x04, 0x0b, 0x08, 0x00, 0x01, 0x00, 0x00, 0x00
        /*0020*/ 	.byte	0x00, 0x00, 0x00, 0x00


//--------------------- .nv.info._Z13render_threadPhiffiff --------------------------
	.section	.nv.info._Z13render_threadPhiffiff,"",@"SHT_CUDA_INFO"
	.sectionflags	@""
	.align	4


	//----- nvinfo : EIATTR_CUDA_API_VERSION
	.align		4
        /*0000*/ 	.byte	0x04, 0x37
        /*0002*/ 	.short	(.L_9 - .L_8)
.L_8:
        /*0004*/ 	.word	0x00000082


	//----- nvinfo : EIATTR_KPARAM_INFO
	.align		4
.L_9:
        /*0008*/ 	.byte	0x04, 0x17
        /*000a*/ 	.short	(.L_11 - .L_10)
.L_10:
        /*000c*/ 	.word	0x00000000
        /*0010*/ 	.short	0x0006
        /*0012*/ 	.short	0x001c
        /*0014*/ 	.byte	0x00, 0xf0, 0x11, 0x00


	//----- nvinfo : EIATTR_KPARAM_INFO
	.align		4
.L_11:
        /*0018*/ 	.byte	0x04, 0x17
        /*001a*/ 	.short	(.L_13 - .L_12)
.L_12:
        /*001c*/ 	.word	0x00000000
        /*0020*/ 	.short	0x0005
        /*0022*/ 	.short	0x0018
        /*0024*/ 	.byte	0x00, 0xf0, 0x11, 0x00


	//----- nvinfo : EIATTR_KPARAM_INFO
	.align		4
.L_13:
        /*0028*/ 	.byte	0x04, 0x17
        /*002a*/ 	.short	(.L_15 - .L_14)
.L_14:
        /*002c*/ 	.word	0x00000000
        /*0030*/ 	.short	0x0004
        /*0032*/ 	.short	0x0014
        /*0034*/ 	.byte	0x00, 0xf0, 0x11, 0x00


	//----- nvinfo : EIATTR_KPARAM_INFO
	.align		4
.L_15:
        /*0038*/ 	.byte	0x04, 0x17
        /*003a*/ 	.short	(.L_17 - .L_16)
.L_16:
        /*003c*/ 	.word	0x00000000
        /*0040*/ 	.short	0x0003
        /*0042*/ 	.short	0x0010
        /*0044*/ 	.byte	0x00, 0xf0, 0x11, 0x00


	//----- nvinfo : EIATTR_KPARAM_INFO
	.align		4
.L_17:
        /*0048*/ 	.byte	0x04, 0x17
        /*004a*/ 	.short	(.L_19 - .L_18)
.L_18:
        /*004c*/ 	.word	0x00000000
        /*0050*/ 	.short	0x0002
        /*0052*/ 	.short	0x000c
        /*0054*/ 	.byte	0x00, 0xf0, 0x11, 0x00


	//----- nvinfo : EIATTR_KPARAM_INFO
	.align		4
.L_19:
        /*0058*/ 	.byte	0x04, 0x17
        /*005a*/ 	.short	(.L_21 - .L_20)
.L_20:
        /*005c*/ 	.word	0x00000000
        /*0060*/ 	.short	0x0001
        /*0062*/ 	.short	0x0008
        /*0064*/ 	.byte	0x00, 0xf0, 0x11, 0x00


	//----- nvinfo : EIATTR_KPARAM_INFO
	.align		4
.L_21:
        /*0068*/ 	.byte	0x04, 0x17
        /*006a*/ 	.short	(.L_23 - .L_22)
.L_22:
        /*006c*/ 	.word	0x00000000
        /*0070*/ 	.short	0x0000
        /*0072*/ 	.short	0x0000
        /*0074*/ 	.byte	0x00, 0xf5, 0x21, 0x00


	//----- nvinfo : EIATTR_SPARSE_MMA_MASK
	.align		4
.L_23:
        /*0078*/ 	.byte	0x03, 0x50
        /*007a*/ 	.short	0x0000


	//----- nvinfo : EIATTR_MAXREG_COUNT
	.align		4
        /*007c*/ 	.byte	0x03, 0x1b
        /*007e*/ 	.short	0x00ff


	//----- nvinfo : EIATTR_MERCURY_ISA_VERSION
	.align		4
        /*0080*/ 	.byte	0x03, 0x5f
        /*0082*/ 	.short	0x0101


	//----- nvinfo : EIATTR_VRC_CTA_INIT_COUNT
	.align		4
        /*0084*/ 	.byte	0x02, 0x4a
	.zero		1
	.zero		1


	//----- nvinfo : EIATTR_EXIT_INSTR_OFFSETS
	.align		4
        /*0088*/ 	.byte	0x04, 0x1c
        /*008a*/ 	.short	(.L_25 - .L_24)


	//   ....[0]....
.L_24:
        /*008c*/ 	.word	0x00000070


	//   ....[1]....
        /*0090*/ 	.word	0x00000850


	//----- nvinfo : EIATTR_CRS_STACK_SIZE
	.align		4
.L_25:
        /*0094*/ 	.byte	0x04, 0x1e
        /*0096*/ 	.short	(.L_27 - .L_26)
.L_26:
        /*0098*/ 	.word	0x00000000


	//----- nvinfo : EIATTR_CBANK_PARAM_SIZE
	.align		4
.L_27:
        /*009c*/ 	.byte	0x03, 0x19
        /*009e*/ 	.short	0x0020


	//----- nvinfo : EIATTR_PARAM_CBANK
	.align		4
        /*00a0*/ 	.byte	0x04, 0x0a
        /*00a2*/ 	.short	(.L_29 - .L_28)
	.align		4
.L_28:
        /*00a4*/ 	.word	index@(.nv.constant0._Z13render_threadPhiffiff)
        /*00a8*/ 	.short	0x0380
        /*00aa*/ 	.short	0x0020


	//----- nvinfo : EIATTR_SW_WAR
	.align		4
.L_29:
        /*00ac*/ 	.byte	0x04, 0x36
        /*00ae*/ 	.short	(.L_31 - .L_30)
.L_30:
        /*00b0*/ 	.word	0x00000008
.L_31:


//--------------------- .nv.callgraph             --------------------------
	.section	.nv.callgraph,"",@"SHT_CUDA_CALLGRAPH"
	.align	4
	.sectionentsize	8
	.align		4
        /*0000*/ 	.word	0x00000000
	.align		4
        /*0004*/ 	.word	0xffffffff
	.align		4
        /*0008*/ 	.word	0x00000000
	.align		4
        /*000c*/ 	.word	0xfffffffe
	.align		4
        /*0010*/ 	.word	0x00000000
	.align		4
        /*0014*/ 	.word	0xfffffffd
	.align		4
        /*0018*/ 	.word	0x00000000
	.align		4
        /*001c*/ 	.word	0xfffffffc


//--------------------- .text._Z13render_threadPhiffiff --------------------------
	.section	.text._Z13render_threadPhiffiff,"ax",@progbits
	.align	128
        .global         _Z13render_threadPhiffiff
        .type           _Z13render_threadPhiffiff,@function
        .size           _Z13render_threadPhiffiff,(.L_x_24 - _Z13render_threadPhiffiff)
        .other          _Z13render_threadPhiffiff,@"STO_CUDA_ENTRY STV_DEFAULT"
_Z13render_threadPhiffiff:
.text._Z13render_threadPhiffiff:
[----:B------:R-:W-:Y:S01]  /*0000*/  LDC R1, c[0x0][0x37c] ;  /* 0x0000df00ff017b82 */ /* 0x000fe20000000800 */
[----:B------:R-:W0:Y:S07]  /*0010*/  S2R R6, SR_TID.Y ;  /* 0x0000000000067919 */ /* 0x000e2e0000002200 */
[----:B------:R-:W0:Y:S01]  /*0020*/  S2UR UR4, SR_CTAID.Y ;  /* 0x00000000000479c3 */ /* 0x000e220000002600 */
[----:B------:R-:W1:Y:S07]  /*0030*/  LDCU UR7, c[0x0][0x394] ;  /* 0x00007280ff0777ac */ /* 0x000e6e0008000800 */
[----:B------:R-:W0:Y:S02]  /*0040*/  LDC R11, c[0x0][0x364] ;  /* 0x0000d900ff0b7b82 */ /* 0x000e240000000800 */
[----:B0-----:R-:W-:-:S05]  /*0050*/  IMAD R6, R11, UR4, R6 ;  /* 0x000000040b067c24 */ /* 0x001fca000f8e0206 */
[----:B-1----:R-:W-:-:S13]  /*0060*/  ISETP.GE.AND P0, PT, R6, UR7, PT ;  /* 0x0000000706007c0c */ /* 0x002fda000bf06270 */
[----:B------:R-:W-:Y:S05]  /*0070*/  @P0 EXIT ;  /* 0x000000000000094d */ /* 0x000fea0003800000 */
[----:B------:R-:W0:Y:S01]  /*0080*/  S2R R8, SR_TID.X ;  /* 0x0000000000087919 */ /* 0x000e220000002100 */
[----:B------:R-:W0:Y:S01]  /*0090*/  S2UR UR4, SR_CTAID.X ;  /* 0x00000000000479c3 */ /* 0x000e220000002500 */
[----:B------:R-:W1:Y:S01]  /*00a0*/  LDCU UR10, c[0x0][0x390] ;  /* 0x00007200ff0a77ac */ /* 0x000e620008000800 */
[----:B------:R-:W-:Y:S01]  /*00b0*/  I2FP.F32.U32 R7, UR7 ;  /* 0x0000000700077c45 */ /* 0x000fe20008201000 */
[----:B------:R-:W2:Y:S05]  /*00c0*/  LDCU.64 UR8, c[0x0][0x358] ;  /* 0x00006b00ff0877ac */ /* 0x000eaa0008000a00 */
[----:B------:R-:W0:Y:S01]  /*00d0*/  LDC R9, c[0x0][0x360] ;  /* 0x0000d800ff097b82 */ /* 0x000e220000000800 */
[----:B------:R-:W3:Y:S01]  /*00e0*/  LDCU UR5, c[0x0][0x370] ;  /* 0x00006e00ff0577ac */ /* 0x000ee20008000800 */
[----:B------:R-:W4:Y:S06]  /*00f0*/  LDCU UR6, c[0x0][0x374] ;  /* 0x00006e80ff0677ac */ /* 0x000f2c0008000800 */
[----:B------:R-:W5:Y:S08]  /*0100*/  LDC.64 R2, c[0x0][0x398] ;  /* 0x0000e600ff027b82 */ /* 0x000f700000000a00 */
[----:B------:R-:W1:Y:S01]  /*0110*/  LDC.64 R12, c[0x0][0x388] ;  /* 0x0000e200ff0c7b82 */ /* 0x000e620000000a00 */
[----:B----4-:R-:W-:-:S02]  /*0120*/  IMAD R11, R11, UR6, RZ ;  /* 0x000000060b0b7c24 */ /* 0x010fc4000f8e02ff */
[C---:B0-----:R-:W-:Y:S02]  /*0130*/  IMAD R8, R9.reuse, UR4, R8 ;  /* 0x0000000409087c24 */ /* 0x041fe4000f8e0208 */
[----:B---3--:R-:W-:Y:S02]  /*0140*/  IMAD R9, R9, UR5, RZ ;  /* 0x0000000509097c24 */ /* 0x008fe4000f8e02ff */
[----:B-----5:R-:W-:Y:S01]  /*0150*/  FADD R2, R3, -R2 ;  /* 0x8000000203027221 */ /* 0x020fe20000000000 */
[----:B-1----:R-:W-:Y:S01]  /*0160*/  FADD R4, -R13, UR10 ;  /* 0x0000000a0d047e21 */ /* 0x002fe20008000100 */
[----:B--2---:R-:W-:-:S07]  /*0170*/  I2FP.F32.S32 R5, R12 ;  /* 0x0000000c00057245 */ /* 0x004fce0000201400 */
.L_x_11:
[----:B0-----:R-:W0:Y:S01]  /*0180*/  LDCU UR4, c[0x0][0x388] ;  /* 0x00007100ff0477ac */ /* 0x001e220008000800 */
[----:B------:R-:W-:Y:S01]  /*0190*/  BSSY.RECONVERGENT B0, `(.L_x_0) ;  /* 0x0000067000007945 */ /* 0x000fe20003800200 */
[----:B0-----:R-:W-:-:S13]  /*01a0*/  ISETP.GE.AND P0, PT, R8, UR4, PT ;  /* 0x0000000408007c0c */ /* 0x001fda000bf06270 */
[----:B------:R-:W-:Y:S05]  /*01b0*/  @P0 BRA `(.L_x_1) ;  /* 0x0000000400900947 */ /* 0x000fea0003800000 */
[----:B------:R-:W0:Y:S01]  /*01c0*/  MUFU.RCP R10, R7 ;  /* 0x00000007000a7308 */ /* 0x000e220000001000 */
[----:B------:R-:W-:Y:S01]  /*01d0*/  I2FP.F32.U32 R3, R6 ;  /* 0x0000000600037245 */ /* 0x000fe20000201000 */
[----:B------:R-:W-:Y:S04]  /*01e0*/  BSSY.RECONVERGENT B1, `(.L_x_2) ;  /* 0x000000d000017945 */ /* 0x000fe80003800200 */
[----:B------:R-:W-:-:S04]  /*01f0*/  FMUL R0, R2, R3 ;  /* 0x0000000302007220 */ /* 0x000fc80000400000 */
[----:B------:R-:W1:Y:S01]  /*0200*/  FCHK P0, R0, R7 ;  /* 0x0000000700007302 */ /* 0x000e620000000000 */
[----:B0-----:R-:W-:-:S04]  /*0210*/  FFMA R13, -R7, R10, 1 ;  /* 0x3f800000070d7423 */ /* 0x001fc8000000010a */
[----:B------:R-:W-:-:S04]  /*0220*/  FFMA R13, R10, R13, R10 ;  /* 0x0000000d0a0d7223 */ /* 0x000fc8000000000a */
[----:B------:R-:W-:-:S04]  /*0230*/  FFMA R10, R0, R13, RZ ;  /* 0x0000000d000a7223 */ /* 0x000fc800000000ff */
[----:B------:R-:W-:-:S04]  /*0240*/  FFMA R3, -R7, R10, R0 ;  /* 0x0000000a07037223 */ /* 0x000fc80000000100 */
[----:B------:R-:W-:Y:S01]  /*0250*/  FFMA R12, R13, R3, R10 ;  /* 0x000000030d0c7223 */ /* 0x000fe2000000000a */
[----:B-1----:R-:W-:Y:S06]  /*0260*/  @!P0 BRA `(.L_x_3) ;  /* 0x0000000000108947 */ /* 0x002fec0003800000 */
[----:B------:R-:W-:Y:S01]  /*0270*/  IMAD.MOV.U32 R3, RZ, RZ, R7 ;  /* 0x000000ffff037224 */ /* 0x000fe200078e0007 */
[----:B------:R-:W-:-:S07]  /*0280*/  MOV R14, 0x2a0 ;  /* 0x000002a0000e7802 */ /* 0x000fce0000000f00 */
[----:B------:R-:W-:Y:S05]  /*0290*/  CALL.REL.NOINC `($__internal_0_$__cuda_sm3x_div_rn_noftz_f32_slowpath) ;  /* 0x0000000400707944 */ /* 0x000fea0003c00000 */
[----:B------:R-:W-:-:S07]  /*02a0*/  IMAD.MOV.U32 R12, RZ, RZ, R0 ;  /* 0x000000ffff0c7224 */ /* 0x000fce00078e0000 */
.L_x_3:
[----:B------:R-:W-:Y:S05]  /*02b0*/  BSYNC.RECONVERGENT B1 ;  /* 0x0000000000017941 */ /* 0x000fea0003800200 */
.L_x_2:
[----:B------:R-:W0:Y:S01]  /*02c0*/  LDCU UR4, c[0x0][0x398] ;  /* 0x00007300ff0477ac */ /* 0x000e220008000800 */
[----:B------:R-:W-:Y:S02]  /*02d0*/  IMAD.MOV.U32 R10, RZ, RZ, R8 ;  /* 0x000000ffff0a7224 */ /* 0x000fe400078e0008 */
[----:B0-----:R-:W-:-:S07]  /*02e0*/  FADD R12, R12, UR4 ;  /* 0x000000040c0c7e21 */ /* 0x001fce0008000000 */
.L_x_10:
[----:B0-----:R-:W0:Y:S01]  /*02f0*/  MUFU.RCP R14, R5 ;  /* 0x00000005000e7308 */ /* 0x001e220000001000 */
[----:B------:R-:W-:Y:S01]  /*0300*/  I2FP.F32.S32 R3, R10 ;  /* 0x0000000a00037245 */ /* 0x000fe20000201400 */
        /* <DEDUP_REMOVED lines=13> */
.L_x_5:
[----:B------:R-:W-:Y:S05]  /*03e0*/  BSYNC.RECONVERGENT B1 ;  /* 0x0000000000017941 */ /* 0x000fea0003800200 */
.L_x_4:
[----:B------:R-:W0:Y:S01]  /*03f0*/  LDCU UR4, c[0x0][0x38c] ;  /* 0x00007180ff0477ac */ /* 0x000e220008000800 */
[----:B------:R-:W-:Y:S01]  /*0400*/  BSSY.RECONVERGENT B1, `(.L_x_6) ;  /* 0x0000013000017945 */ /* 0x000fe20003800200 */
[----:B------:R-:W-:Y:S01]  /*0410*/  PRMT R0, RZ, 0x7610, R0 ;  /* 0x00007610ff007816 */ /* 0x000fe20000000000 */
[----:B------:R-:W-:Y:S01]  /*0420*/  IMAD.MOV.U32 R13, RZ, RZ, RZ ;  /* 0x000000ffff0d7224 */ /* 0x000fe200078e00ff */
[----:B------:R-:W-:Y:S01]  /*0430*/  CS2R R14, SRZ ;  /* 0x00000000000e7805 */ /* 0x000fe2000001ff00 */
[----:B------:R-:W-:Y:S02]  /*0440*/  IMAD.MOV.U32 R16, RZ, RZ, RZ ;  /* 0x000000ffff107224 */ /* 0x000fe400078e00ff */
[----:B0-----:R-:W-:-:S07]  /*0450*/  FADD R18, R3, UR4 ;  /* 0x0000000403127e21 */ /* 0x001fce0008000000 */
.L_x_7:
[----:B------:R-:W-:Y:S01]  /*0460*/  FADD R13, R14, -R13 ;  /* 0x8000000d0e0d7221 */ /* 0x000fe20000000000 */
[----:B------:R-:W-:Y:S01]  /*0470*/  FADD R3, R16, R16 ;  /* 0x0000001010037221 */ /* 0x000fe20000000000 */
[C---:B------:R-:W-:Y:S01]  /*0480*/  LOP3.LUT R19, R0.reuse, 0xff, RZ, 0xc0, !PT ;  /* 0x000000ff00137812 */ /* 0x040fe200078ec0ff */
[----:B------:R-:W-:Y:S02]  /*0490*/  VIADD R17, R0, 0x1 ;  /* 0x0000000100117836 */ /* 0x000fe40000000000 */
[----:B------:R-:W-:Y:S01]  /*04a0*/  FADD R16, R18, R13 ;  /* 0x0000000d12107221 */ /* 0x000fe20000000000 */
[----:B------:R-:W-:Y:S01]  /*04b0*/  FFMA R15, R3, R15, R12 ;  /* 0x0000000f030f7223 */ /* 0x000fe2000000000c */
[----:B------:R-:W-:Y:S02]  /*04c0*/  ISETP.LT.U32.AND P1, PT, R19, 0x3b, PT ;  /* 0x0000003b1300780c */ /* 0x000fe40003f21070 */
[----:B------:R-:W-:Y:S01]  /*04d0*/  FMUL R14, R16, R16 ;  /* 0x00000010100e7220 */ /* 0x000fe20000400000 */
[----:B------:R-:W-:Y:S01]  /*04e0*/  FMUL R13, R15, R15 ;  /* 0x0000000f0f0d7220 */ /* 0x000fe20000400000 */
[----:B------:R-:W-:-:S03]  /*04f0*/  PRMT R0, R17, 0x7610, R0 ;  /* 0x0000761011007816 */ /* 0x000fc60000000000 */
[----:B------:R-:W-:-:S05]  /*0500*/  FADD R3, R14, R13 ;  /* 0x0000000d0e037221 */ /* 0x000fca0000000000 */
[----:B------:R-:W-:-:S13]  /*0510*/  FSETP.GEU.AND P0, PT, R3, 6.25, PT ;  /* 0x40c800000300780b */ /* 0x000fda0003f0e000 */
[----:B------:R-:W-:Y:S05]  /*0520*/  @!P0 BRA P1, `(.L_x_7) ;  /* 0xfffffffc00cc8947 */ /* 0x000fea000083ffff */
[----:B------:R-:W-:Y:S05]  /*0530*/  BSYNC.RECONVERGENT B1 ;  /* 0x0000000000017941 */ /* 0x000fea0003800200 */
.L_x_6:
[----:B------:R-:W-:Y:S01]  /*0540*/  ISETP.GT.U32.AND P0, PT, R19, 0x3a, PT ;  /* 0x0000003a1300780c */ /* 0x000fe20003f04070 */
[----:B------:R-:W-:Y:S01]  /*0550*/  BSSY.RECONVERGENT B1, `(.L_x_8) ;  /* 0x000001e000017945 */ /* 0x000fe20003800200 */
[----:B------:R-:W-:Y:S02]  /*0560*/  PRMT R0, RZ, 0x7610, R0 ;  /* 0x00007610ff007816 */ /* 0x000fe40000000000 */
[----:B------:R-:W-:Y:S02]  /*0570*/  PRMT R3, RZ, 0x7610, R3 ;  /* 0x00007610ff037816 */ /* 0x000fe40000000003 */
[----:B------:R-:W-:-:S07]  /*0580*/  PRMT R13, RZ, 0x7610, R13 ;  /* 0x00007610ff0d7816 */ /* 0x000fce000000000d */
[----:B------:R-:W-:Y:S05]  /*0590*/  @P0 BRA `(.L_x_9) ;  /* 0x0000000000640947 */ /* 0x000fea0003800000 */
[----:B------:R-:W-:-:S13]  /*05a0*/  ISETP.GT.U32.AND P0, PT, R19, 0x12, PT ;  /* 0x000000121300780c */ /* 0x000fda0003f04070 */
[----:B------:R-:W-:Y:S02]  /*05b0*/  @!P0 LOP3.LUT R3, R17, 0xff, RZ, 0xc0, !PT ;  /* 0x000000ff11038812 */ /* 0x000fe400078ec0ff */
[----:B------:R-:W-:-:S03]  /*05c0*/  @!P0 PRMT R13, RZ, 0x7610, R13 ;  /* 0x00007610ff0d8816 */ /* 0x000fc6000000000d */
[----:B------:R-:W-:-:S05]  /*05d0*/  @!P0 IMAD R3, R3, 0x2fd, RZ ;  /* 0x000002fd03038824 */ /* 0x000fca00078e02ff */
[----:B------:R-:W-:-:S05]  /*05e0*/  @!P0 LOP3.LUT R3, R3, 0xffff, RZ, 0xc0, !PT ;  /* 0x0000ffff03038812 */ /* 0x000fca00078ec0ff */
[----:B------:R-:W-:-:S05]  /*05f0*/  @!P0 IMAD R3, R3, 0x8889, RZ ;  /* 0x0000888903038824 */ /* 0x000fca00078e02ff */
[----:B------:R-:W-:Y:S01]  /*0600*/  @!P0 SHF.R.U32.HI R3, RZ, 0x15, R3 ;  /* 0x00000015ff038819 */ /* 0x000fe20000011603 */
[----:B------:R-:W-:Y:S06]  /*0610*/  @!P0 BRA `(.L_x_9) ;  /* 0x0000000000448947 */ /* 0x000fec0003800000 */
[----:B------:R-:W-:Y:S01]  /*0620*/  ISETP.GT.U32.AND P0, PT, R19, 0x26, PT ;  /* 0x000000261300780c */ /* 0x000fe20003f04070 */
[----:B------:R-:W-:Y:S01]  /*0630*/  IMAD.MOV.U32 R14, RZ, RZ, 0x2fd ;  /* 0x000002fdff0e7424 */ /* 0x000fe200078e00ff */
[----:B------:R-:W-:Y:S01]  /*0640*/  LOP3.LUT R17, R17, 0xff, RZ, 0xc0, !PT ;  /* 0x000000ff11117812 */ /* 0x000fe200078ec0ff */
[----:B------:R-:W-:Y:S02]  /*0650*/  IMAD.MOV.U32 R15, RZ, RZ, 0xff ;  /* 0x000000ffff0f7424 */ /* 0x000fe400078e00ff */
[----:B------:R-:W-:-:S08]  /*0660*/  IMAD.MOV.U32 R16, RZ, RZ, 0xff ;  /* 0x000000ffff107424 */ /* 0x000fd000078e00ff */
[----:B------:R-:W-:-:S05]  /*0670*/  @!P0 IMAD R3, R17, R14, -0x3bc4 ;  /* 0xffffc43c11038424 */ /* 0x000fca00078e020e */
[----:B------:R-:W-:Y:S01]  /*0680*/  @!P0 LOP3.LUT R13, R3, 0xffff, RZ, 0xc0, !PT ;  /* 0x0000ffff030d8812 */ /* 0x000fe200078ec0ff */
[----:B------:R-:W-:-:S04]  /*0690*/  @P0 IMAD R3, R17, R14, -0x7788 ;  /* 0xffff887811030424 */ /* 0x000fc800078e020e */
[----:B------:R-:W-:Y:S01]  /*06a0*/  @!P0 IMAD R13, R13, 0x8889, RZ ;  /* 0x000088890d0d8824 */ /* 0x000fe200078e02ff */
[----:B------:R-:W-:-:S04]  /*06b0*/  @P0 LOP3.LUT R3, R3, 0xffff, RZ, 0xc0, !PT ;  /* 0x0000ffff03030812 */ /* 0x000fc800078ec0ff */
[----:B------:R-:W-:Y:S01]  /*06c0*/  @!P0 SHF.R.U32.HI R13, RZ, 0x15, R13 ;  /* 0x00000015ff0d8819 */ /* 0x000fe2000001160d */
[----:B------:R-:W-:Y:S01]  /*06d0*/  @P0 IMAD R14, R3, 0x8889, RZ ;  /* 0x00008889030e0824 */ /* 0x000fe200078e02ff */
[C---:B------:R-:W-:Y:S02]  /*06e0*/  @!P0 PRMT R3, R15.reuse, 0x7610, R3 ;  /* 0x000076100f038816 */ /* 0x040fe40000000003 */
[----:B------:R-:W-:Y:S02]  /*06f0*/  @P0 PRMT R13, R16, 0x7610, R13 ;  /* 0x00007610100d0816 */ /* 0x000fe4000000000d */
[----:B------:R-:W-:Y:S02]  /*0700*/  @P0 SHF.R.U32.HI R14, RZ, 0x15, R14 ;  /* 0x00000015ff0e0819 */ /* 0x000fe4000001160e */
[----:B------:R-:W-:Y:S02]  /*0710*/  @P0 PRMT R3, R15, 0x7610, R3 ;  /* 0x000076100f030816 */ /* 0x000fe40000000003 */
[----:B------:R-:W-:-:S07]  /*0720*/  @P0 PRMT R0, R14, 0x7610, R0 ;  /* 0x000076100e000816 */ /* 0x000fce0000000000 */
.L_x_9:
[----:B------:R-:W-:Y:S05]  /*0730*/  BSYNC.RECONVERGENT B1 ;  /* 0x0000000000017941 */ /* 0x000fea0003800200 */
.L_x_8:
[----:B------:R-:W0:Y:S01]  /*0740*/  LDCU UR6, c[0x0][0x388] ;  /* 0x00007100ff0677ac */ /* 0x000e220008000800 */
[----:B------:R-:W1:Y:S01]  /*0750*/  LDCU.64 UR4, c[0x0][0x380] ;  /* 0x00007000ff0477ac */ /* 0x000e620008000a00 */
[--C-:B0-----:R-:W-:Y:S02]  /*0760*/  IMAD R14, R6, UR6, R10.reuse ;  /* 0x00000006060e7c24 */ /* 0x101fe4000f8e020a */
[----:B------:R-:W-:Y:S02]  /*0770*/  IMAD.IADD R10, R9, 0x1, R10 ;  /* 0x00000001090a7824 */ /* 0x000fe400078e020a */
[----:B------:R-:W-:-:S05]  /*0780*/  IMAD R15, R14, 0x3, RZ ;  /* 0x000000030e0f7824 */ /* 0x000fca00078e02ff */
[----:B-1----:R-:W-:-:S04]  /*0790*/  IADD3 R14, P0, PT, R15, UR4, RZ ;  /* 0x000000040f0e7c10 */ /* 0x002fc8000ff1e0ff */
[----:B------:R-:W-:Y:S02]  /*07a0*/  LEA.HI.X.SX32 R15, R15, UR5, 0x1, P0 ;  /* 0x000000050f0f7c11 */ /* 0x000fe400080f0eff */
[----:B------:R-:W-:-:S03]  /*07b0*/  ISETP.GE.AND P0, PT, R10, UR6, PT ;  /* 0x000000060a007c0c */ /* 0x000fc6000bf06270 */
[----:B------:R0:W-:Y:S04]  /*07c0*/  STG.E.U8 desc[UR8][R14.64], R3 ;  /* 0x000000030e007986 */ /* 0x0001e8000c101108 */
[----:B------:R0:W-:Y:S04]  /*07d0*/  STG.E.U8 desc[UR8][R14.64+0x1], R13 ;  /* 0x0000010d0e007986 */ /* 0x0001e8000c101108 */
[----:B------:R0:W-:Y:S02]  /*07e0*/  STG.E.U8 desc[UR8][R14.64+0x2], R0 ;  /* 0x000002000e007986 */ /* 0x0001e4000c101108 */
[----:B------:R-:W-:Y:S05]  /*07f0*/  @!P0 BRA `(.L_x_10) ;  /* 0xfffffff800bc8947 */ /* 0x000fea000383ffff */
.L_x_1:
[----:B------:R-:W-:Y:S05]  /*0800*/  BSYNC.RECONVERGENT B0 ;  /* 0x0000000000007941 */ /* 0x000fea0003800200 */
.L_x_0:
[----:B------:R-:W1:Y:S01]  /*0810*/  LDCU UR4, c[0x0][0x394] ;  /* 0x00007280ff0477ac */ /* 0x000e620008000800 */
[----:B------:R-:W-:-:S05]  /*0820*/  IMAD.IADD R6, R11, 0x1, R6 ;  /* 0x000000010b067824 */ /* 0x000fca00078e0206 */
[----:B-1----:R-:W-:-:S13]  /*0830*/  ISETP.GE.AND P0, PT, R6, UR4, PT ;  /* 0x0000000406007c0c */ /* 0x002fda000bf06270 */
[----:B------:R-:W-:Y:S05]  /*0840*/  @!P0 BRA `(.L_x_11) ;  /* 0xfffffff8004c8947 */ /* 0x000fea000383ffff */
[----:B------:R-:W-:Y:S05]  /*0850*/  EXIT ;  /* 0x000000000000794d */ /* 0x000fea0003800000 */
        .weak           $__internal_0_$__cuda_sm3x_div_rn_noftz_f32_slowpath
        .type           $__internal_0_$__cuda_sm3x_div_rn_noftz_f32_slowpath,@function
        .size           $__internal_0_$__cuda_sm3x_div_rn_noftz_f32_slowpath,(.L_x_24 - $__internal_0_$__cuda_sm3x_div_rn_noftz_f32_slowpath)
$__internal_0_$__cuda_sm3x_div_rn_noftz_f32_slowpath:
[----:B------:R-:W-:Y:S01]  /*0860*/  SHF.R.U32.HI R15, RZ, 0x17, R3 ;  /* 0x00000017ff0f7819 */ /* 0x000fe20000011603 */
[----:B------:R-:W-:Y:S01]  /*0870*/  BSSY.RECONVERGENT B2, `(.L_x_12) ;  /* 0x0000062000027945 */ /* 0x000fe20003800200 */
[----:B------:R-:W-:Y:S02]  /*0880*/  SHF.R.U32.HI R13, RZ, 0x17, R0 ;  /* 0x00000017ff0d7819 */ /* 0x000fe40000011600 */
[----:B------:R-:W-:Y:S02]  /*0890*/  LOP3.LUT R15, R15, 0xff, RZ, 0xc0, !PT ;  /* 0x000000ff0f0f7812 */ /* 0x000fe400078ec0ff */
[----:B------:R-:W-:-:S03]  /*08a0*/  LOP3.LUT R18, R13, 0xff, RZ, 0xc0, !PT ;  /* 0x000000ff0d127812 */ /* 0x000fc600078ec0ff */
[----:B------:R-:W-:Y:S02]  /*08b0*/  VIADD R17, R15, 0xffffffff ;  /* 0xffffffff0f117836 */ /* 0x000fe40000000000 */
[----:B------:R-:W-:-:S03]  /*08c0*/  VIADD R16, R18, 0xffffffff ;  /* 0xffffffff12107836 */ /* 0x000fc60000000000 */
[----:B------:R-:W-:-:S04]  /*08d0*/  ISETP.GT.U32.AND P0, PT, R17, 0xfd, PT ;  /* 0x000000fd1100780c */ /* 0x000fc80003f04070 */
[----:B------:R-:W-:-:S13]  /*08e0*/  ISETP.GT.U32.OR P0, PT, R16, 0xfd, P0 ;  /* 0x000000fd1000780c */ /* 0x000fda0000704470 */
[----:B------:R-:W-:Y:S01]  /*08f0*/  @!P0 IMAD.MOV.U32 R13, RZ, RZ, RZ ;  /* 0x000000ffff0d8224 */ /* 0x000fe200078e00ff */
[----:B------:R-:W-:Y:S06]  /*0900*/  @!P0 BRA `(.L_x_13) ;  /* 0x00000000005c8947 */ /* 0x000fec0003800000 */
[----:B------:R-:W-:Y:S02]  /*0910*/  FSETP.GTU.FTZ.AND P0, PT, |R0|, +INF , PT ;  /* 0x7f8000000000780b */ /* 0x000fe40003f1c200 */
[----:B------:R-:W-:-:S04]  /*0920*/  FSETP.GTU.FTZ.AND P1, PT, |R3|, +INF , PT ;  /* 0x7f8000000300780b */ /* 0x000fc80003f3c200 */
[----:B------:R-:W-:-:S13]  /*0930*/  PLOP3.LUT P0, PT, P0, P1, PT, 0xf8, 0x8f ;  /* 0x00000000008f781c */ /* 0x000fda0000703f70 */
[----:B------:R-:W-:Y:S05]  /*0940*/  @P0 BRA `(.L_x_14) ;  /* 0x00000004004c0947 */ /* 0x000fea0003800000 */
[----:B------:R-:W-:-:S13]  /*0950*/  LOP3.LUT P0, RZ, R3, 0x7fffffff, R0, 0xc8, !PT ;  /* 0x7fffffff03ff7812 */ /* 0x000fda000780c800 */
[----:B------:R-:W-:Y:S05]  /*0960*/  @!P0 BRA `(.L_x_15) ;  /* 0x00000004003c8947 */ /* 0x000fea0003800000 */
[C---:B------:R-:W-:Y:S02]  /*0970*/  FSETP.NEU.FTZ.AND P2, PT, |R0|.reuse, +INF , PT ;  /* 0x7f8000000000780b */ /* 0x040fe40003f5d200 */
[----:B------:R-:W-:Y:S02]  /*0980*/  FSETP.NEU.FTZ.AND P1, PT, |R3|, +INF , PT ;  /* 0x7f8000000300780b */ /* 0x000fe40003f3d200 */
[----:B------:R-:W-:-:S11]  /*0990*/  FSETP.NEU.FTZ.AND P0, PT, |R0|, +INF , PT ;  /* 0x7f8000000000780b */ /* 0x000fd60003f1d200 */
[----:B------:R-:W-:Y:S05]  /*09a0*/  @!P1 BRA !P2, `(.L_x_15) ;  /* 0x00000004002c9947 */ /* 0x000fea0005000000 */
[----:B------:R-:W-:-:S04]  /*09b0*/  LOP3.LUT P2, RZ, R0, 0x7fffffff, RZ, 0xc0, !PT ;  /* 0x7fffffff00ff7812 */ /* 0x000fc8000784c0ff */
[----:B------:R-:W-:-:S13]  /*09c0*/  PLOP3.LUT P1, PT, P1, P2, PT, 0x2f, 0xf2 ;  /* 0x0000000000f2781c */ /* 0x000fda0000f24577 */
[----:B------:R-:W-:Y:S05]  /*09d0*/  @P1 BRA `(.L_x_16) ;  /* 0x0000000400181947 */ /* 0x000fea0003800000 */
[----:B------:R-:W-:-:S04]  /*09e0*/  LOP3.LUT P1, RZ, R3, 0x7fffffff, RZ, 0xc0, !PT ;  /* 0x7fffffff03ff7812 */ /* 0x000fc8000782c0ff */
[----:B------:R-:W-:-:S13]  /*09f0*/  PLOP3.LUT P0, PT, P0, P1, PT, 0x2f, 0xf2 ;  /* 0x0000000000f2781c */ /* 0x000fda0000702577 */
[----:B------:R-:W-:Y:S05]  /*0a00*/  @P0 BRA `(.L_x_17) ;  /* 0x0000000400000947 */ /* 0x000fea0003800000 */
[----:B------:R-:W-:Y:S02]  /*0a10*/  ISETP.GE.AND P0, PT, R16, RZ, PT ;  /* 0x000000ff1000720c */ /* 0x000fe40003f06270 */
[----:B------:R-:W-:-:S11]  /*0a20*/  ISETP.GE.AND P1, PT, R17, RZ, PT ;  /* 0x000000ff1100720c */ /* 0x000fd60003f26270 */
[----:B------:R-:W-:Y:S02]  /*0a30*/  @P0 IMAD.MOV.U32 R13, RZ, RZ, RZ ;  /* 0x000000ffff0d0224 */ /* 0x000fe400078e00ff */
[----:B------:R-:W-:Y:S01]  /*0a40*/  @!P0 FFMA R0, R0, 1.84467440737095516160e+19, RZ ;  /* 0x5f80000000008823 */ /* 0x000fe200000000ff */
[----:B------:R-:W-:Y:S02]  /*0a50*/  @!P0 IMAD.MOV.U32 R13, RZ, RZ, -0x40 ;  /* 0xffffffc0ff0d8424 */ /* 0x000fe400078e00ff */
[----:B------:R-:W-:Y:S02]  /*0a60*/  @!P1 FFMA R3, R3, 1.84467440737095516160e+19, RZ ;  /* 0x5f80000003039823 */ /* 0x000fe400000000ff */
[----:B------:R-:W-:-:S07]  /*0a70*/  @!P1 VIADD R13, R13, 0x40 ;  /* 0x000000400d0d9836 */ /* 0x000fce0000000000 */
.L_x_13:
[----:B------:R-:W-:Y:S01]  /*0a80*/  LEA R16, R15, 0xc0800000, 0x17 ;  /* 0xc08000000f107811 */ /* 0x000fe200078eb8ff */
[----:B------:R-:W-:Y:S04]  /*0a90*/  BSSY.RECONVERGENT B3, `(.L_x_18) ;  /* 0x0000036000037945 */ /* 0x000fe80003800200 */
[----:B------:R-:W-:Y:S02]  /*0aa0*/  IMAD.IADD R17, R3, 0x1, -R16 ;  /* 0x0000000103117824 */ /* 0x000fe400078e0a10 */
[----:B------:R-:W-:Y:S02]  /*0ab0*/  VIADD R16, R18, 0xffffff81 ;  /* 0xffffff8112107836 */ /* 0x000fe40000000000 */
[----:B------:R-:W0:Y:S01]  /*0ac0*/  MUFU.RCP R3, R17 ;  /* 0x0000001100037308 */ /* 0x000e220000001000 */
[----:B------:R-:W-:Y:S01]  /*0ad0*/  FADD.FTZ R19, -R17, -RZ ;  /* 0x800000ff11137221 */ /* 0x000fe20000010100 */
[C---:B------:R-:W-:Y:S01]  /*0ae0*/  IMAD R0, R16.reuse, -0x800000, R0 ;  /* 0xff80000010007824 */ /* 0x040fe200078e0200 */
[----:B------:R-:W-:-:S05]  /*0af0*/  IADD3 R16, PT, PT, R16, 0x7f, -R15 ;  /* 0x0000007f10107810 */ /* 0x000fca0007ffe80f */
[----:B------:R-:W-:Y:S02]  /*0b00*/  IMAD.IADD R16, R16, 0x1, R13 ;  /* 0x0000000110107824 */ /* 0x000fe400078e020d */
[----:B0-----:R-:W-:-:S04]  /*0b10*/  FFMA R18, R3, R19, 1 ;  /* 0x3f80000003127423 */ /* 0x001fc80000000013 */
[----:B------:R-:W-:-:S04]  /*0b20*/  FFMA R3, R3, R18, R3 ;  /* 0x0000001203037223 */ /* 0x000fc80000000003 */
[----:B------:R-:W-:-:S04]  /*0b30*/  FFMA R18, R0, R3, RZ ;  /* 0x0000000300127223 */ /* 0x000fc800000000ff */
[----:B------:R-:W-:-:S04]  /*0b40*/  FFMA R20, R19, R18, R0 ;  /* 0x0000001213147223 */ /* 0x000fc80000000000 */
[----:B------:R-:W-:-:S04]  /*0b50*/  FFMA R20, R3, R20, R18 ;  /* 0x0000001403147223 */ /* 0x000fc80000000012 */
[----:B------:R-:W-:-:S04]  /*0b60*/  FFMA R19, R19, R20, R0 ;  /* 0x0000001413137223 */ /* 0x000fc80000000000 */
[----:B------:R-:W-:-:S05]  /*0b70*/  FFMA R0, R3, R19, R20 ;  /* 0x0000001303007223 */ /* 0x000fca0000000014 */
[----:B------:R-:W-:-:S04]  /*0b80*/  SHF.R.U32.HI R15, RZ, 0x17, R0 ;  /* 0x00000017ff0f7819 */ /* 0x000fc80000011600 */
[----:B------:R-:W-:-:S05]  /*0b90*/  LOP3.LUT R15, R15, 0xff, RZ, 0xc0, !PT ;  /* 0x000000ff0f0f7812 */ /* 0x000fca00078ec0ff */
[----:B------:R-:W-:-:S04]  /*0ba0*/  IMAD.IADD R17, R15, 0x1, R16 ;  /* 0x000000010f117824 */ /* 0x000fc800078e0210 */
[----:B------:R-:W-:-:S05]  /*0bb0*/  VIADD R13, R17, 0xffffffff ;  /* 0xffffffff110d7836 */ /* 0x000fca0000000000 */
[----:B------:R-:W-:-:S13]  /*0bc0*/  ISETP.GE.U32.AND P0, PT, R13, 0xfe, PT ;  /* 0x000000fe0d00780c */ /* 0x000fda0003f06070 */
[----:B------:R-:W-:Y:S05]  /*0bd0*/  @!P0 BRA `(.L_x_19) ;  /* 0x0000000000808947 */ /* 0x000fea0003800000 */
[----:B------:R-:W-:-:S13]  /*0be0*/  ISETP.GT.AND P0, PT, R17, 0xfe, PT ;  /* 0x000000fe1100780c */ /* 0x000fda0003f04270 */
[----:B------:R-:W-:Y:S05]  /*0bf0*/  @P0 BRA `(.L_x_20) ;  /* 0x00000000006c0947 */ /* 0x000fea0003800000 */
[----:B------:R-:W-:-:S13]  /*0c00*/  ISETP.GE.AND P0, PT, R17, 0x1, PT ;  /* 0x000000011100780c */ /* 0x000fda0003f06270 */
[----:B------:R-:W-:Y:S05]  /*0c10*/  @P0 BRA `(.L_x_21) ;  /* 0x0000000000740947 */ /* 0x000fea0003800000 */
[----:B------:R-:W-:Y:S02]  /*0c20*/  ISETP.GE.AND P0, PT, R17, -0x18, PT ;  /* 0xffffffe81100780c */ /* 0x000fe40003f06270 */
[----:B------:R-:W-:-:S11]  /*0c30*/  LOP3.LUT R0, R0, 0x80000000, RZ, 0xc0, !PT ;  /* 0x8000000000007812 */ /* 0x000fd600078ec0ff */
[----:B------:R-:W-:Y:S05]  /*0c40*/  @!P0 BRA `(.L_x_21) ;  /* 0x0000000000688947 */ /* 0x000fea0003800000 */
[-CC-:B------:R-:W-:Y:S01]  /*0c50*/  FFMA.RZ R13, R3, R19.reuse, R20.reuse ;  /* 0x00000013030d7223 */ /* 0x180fe2000000c014 */
[----:B------:R-:W-:Y:S02]  /*0c60*/  VIADD R18, R17, 0x20 ;  /* 0x0000002011127836 */ /* 0x000fe40000000000 */
[-CC-:B------:R-:W-:Y:S01]  /*0c70*/  FFMA.RM R16, R3, R19.reuse, R20.reuse ;  /* 0x0000001303107223 */ /* 0x180fe20000004014 */
[----:B------:R-:W-:Y:S02]  /*0c80*/  ISETP.NE.AND P2, PT, R17, RZ, PT ;  /* 0x000000ff1100720c */ /* 0x000fe40003f45270 */
[----:B------:R-:W-:Y:S01]  /*0c90*/  LOP3.LUT R15, R13, 0x7fffff, RZ, 0xc0, !PT ;  /* 0x007fffff0d0f7812 */ /* 0x000fe200078ec0ff */
[----:B------:R-:W-:Y:S01]  /*0ca0*/  FFMA.RP R13, R3, R19, R20 ;  /* 0x00000013030d7223 */ /* 0x000fe20000008014 */
[----:B------:R-:W-:Y:S01]  /*0cb0*/  IMAD.MOV R3, RZ, RZ, -R17 ;  /* 0x000000ffff037224 */ /* 0x000fe200078e0a11 */
[----:B------:R-:W-:Y:S02]  /*0cc0*/  ISETP.NE.AND P1, PT, R17, RZ, PT ;  /* 0x000000ff1100720c */ /* 0x000fe40003f25270 */
[----:B------:R-:W-:-:S02]  /*0cd0*/  LOP3.LUT R15, R15, 0x800000, RZ, 0xfc, !PT ;  /* 0x008000000f0f7812 */ /* 0x000fc400078efcff */
[----:B------:R-:W-:Y:S02]  /*0ce0*/  FSETP.NEU.FTZ.AND P0, PT, R13, R16, PT ;  /* 0x000000100d00720b */ /* 0x000fe40003f1d000 */
[----:B------:R-:W-:Y:S02]  /*0cf0*/  SHF.L.U32 R18, R15, R18, RZ ;  /* 0x000000120f127219 */ /* 0x000fe400000006ff */
[----:B------:R-:W-:Y:S02]  /*0d00*/  SEL R16, R3, RZ, P2 ;  /* 0x000000ff03107207 */ /* 0x000fe40001000000 */
[----:B------:R-:W-:Y:S02]  /*0d10*/  ISETP.NE.AND P1, PT, R18, RZ, P1 ;  /* 0x000000ff1200720c */ /* 0x000fe40000f25270 */
[----:B------:R-:W-:Y:S02]  /*0d20*/  SHF.R.U32.HI R16, RZ, R16, R15 ;  /* 0x00000010ff107219 */ /* 0x000fe4000001160f */
[----:B------:R-:W-:-:S02]  /*0d30*/  PLOP3.LUT P0, PT, P0, P1, PT, 0xf8, 0x8f ;  /* 0x00000000008f781c */ /* 0x000fc40000703f70 */
[----:B------:R-:W-:Y:S02]  /*0d40*/  SHF.R.U32.HI R18, RZ, 0x1, R16 ;  /* 0x00000001ff127819 */ /* 0x000fe40000011610 */
[----:B------:R-:W-:-:S04]  /*0d50*/  SEL R3, RZ, 0x1, !P0 ;  /* 0x00000001ff037807 */ /* 0x000fc80004000000 */
[----:B------:R-:W-:-:S04]  /*0d60*/  LOP3.LUT R3, R3, 0x1, R18, 0xf8, !PT ;  /* 0x0000000103037812 */ /* 0x000fc800078ef812 */
[----:B------:R-:W-:-:S05]  /*0d70*/  LOP3.LUT R3, R3, R16, RZ, 0xc0, !PT ;  /* 0x0000001003037212 */ /* 0x000fca00078ec0ff */
[----:B------:R-:W-:-:S05]  /*0d80*/  IMAD.IADD R3, R18, 0x1, R3 ;  /* 0x0000000112037824 */ /* 0x000fca00078e0203 */
[----:B------:R-:W-:Y:S01]  /*0d90*/  LOP3.LUT R0, R3, R0, RZ, 0xfc, !PT ;  /* 0x0000000003007212 */ /* 0x000fe200078efcff */
[----:B------:R-:W-:Y:S06]  /*0da0*/  BRA `(.L_x_21) ;  /* 0x0000000000107947 */ /* 0x000fec0003800000 */
.L_x_20:
[----:B------:R-:W-:-:S04]  /*0db0*/  LOP3.LUT R0, R0, 0x80000000, RZ, 0xc0, !PT ;  /* 0x8000000000007812 */ /* 0x000fc800078ec0ff */
[----:B------:R-:W-:Y:S01]  /*0dc0*/  LOP3.LUT R0, R0, 0x7f800000, RZ, 0xfc, !PT ;  /* 0x7f80000000007812 */ /* 0x000fe200078efcff */
[----:B------:R-:W-:Y:S06]  /*0dd0*/  BRA `(.L_x_21) ;  /* 0x0000000000047947 */ /* 0x000fec0003800000 */
.L_x_19:
[----:B------:R-:W-:-:S07]  /*0de0*/  IMAD R0, R16, 0x800000, R0 ;  /* 0x0080000010007824 */ /* 0x000fce00078e0200 */
.L_x_21:
[----:B------:R-:W-:Y:S05]  /*0df0*/  BSYNC.RECONVERGENT B3 ;  /* 0x0000000000037941 */ /* 0x000fea0003800200 */
.L_x_18:
[----:B------:R-:W-:Y:S05]  /*0e00*/  BRA `(.L_x_22) ;  /* 0x0000000000207947 */ /* 0x000fea0003800000 */
.L_x_17:
[----:B------:R-:W-:-:S04]  /*0e10*/  LOP3.LUT R0, R3, 0x80000000, R0, 0x48, !PT ;  /* 0x8000000003007812 */ /* 0x000fc800078e4800 */
[----:B------:R-:W-:Y:S01]  /*0e20*/  LOP3.LUT R0, R0, 0x7f800000, RZ, 0xfc, !PT ;  /* 0x7f80000000007812 */ /* 0x000fe200078efcff */
[----:B------:R-:W-:Y:S06]  /*0e30*/  BRA `(.L_x_22) ;  /* 0x0000000000147947 */ /* 0x000fec0003800000 */
.L_x_16:
[----:B------:R-:W-:Y:S01]  /*0e40*/  LOP3.LUT R0, R3, 0x80000000, R0, 0x48, !PT ;  /* 0x8000000003007812 */ /* 0x000fe200078e4800 */
[----:B------:R-:W-:Y:S06]  /*0e50*/  BRA `(.L_x_22) ;  /* 0x00000000000c7947 */ /* 0x000fec0003800000 */
.L_x_15:
[----:B------:R-:W0:Y:S01]  /*0e60*/  MUFU.RSQ R0, -QNAN ;  /* 0xffc0000000007908 */ /* 0x000e220000001400 */
[----:B------:R-:W-:Y:S05]  /*0e70*/  BRA `(.L_x_22) ;  /* 0x0000000000047947 */ /* 0x000fea0003800000 */
.L_x_14:
[----:B------:R-:W-:-:S07]  /*0e80*/  FADD.FTZ R0, R0, R3 ;  /* 0x0000000300007221 */ /* 0x000fce0000010000 */
.L_x_22:
[----:B------:R-:W-:Y:S05]  /*0e90*/  BSYNC.RECONVERGENT B2 ;  /* 0x0000000000027941 */ /* 0x000fea0003800200 */
.L_x_12:
[----:B------:R-:W-:-:S04]  /*0ea0*/  IMAD.MOV.U32 R15, RZ, RZ, 0x0 ;  /* 0x00000000ff0f7424 */ /* 0x000fc800078e00ff */
[----:B0-----:R-:W-:Y:S05]  /*0eb0*/  RET.REL.NODEC R14 `(_Z13render_threadPhiffiff) ;  /* 0xfffffff00e507950 */ /* 0x001fea0003c3ffff */
.L_x_23:
[----:B------:R-:W-:-:S00]  /*0ec0*/  BRA `(.L_x_23) ;  /* 0xfffffffc00fc7947 */ /* 0x000fc0000383ffff */
[----:B------:R-:W-:-:S00]  /*0ed0*/  NOP ;  /* 0x0000000000007918 */ /* 0x000fc00000000000 */
        /* <DEDUP_REMOVED lines=10> */
.L_x_24:


//--------------------- .nv.shared.reserved.0     --------------------------
	.section	.nv.shared.reserved.0,"aw",@nobits
	.weak		__nv_reservedSMEM_offset_0_alias
	.size		__nv_reservedSMEM_offset_0_alias, 0, 64
	.other		__nv_reservedSMEM_offset_0_alias,@"STO_CUDA_RESERVED_SHARED STV_DEFAULT"
__nv_reservedSMEM_offset_0_alias:
	.zero		0
	.zero		64


//--------------------- .nv.constant0._Z13render_threadPhiffiff --------------------------
	.section	.nv.constant0._Z13render_threadPhiffiff,"a",@progbits
	.sectionflags	@""
	.align	4
.nv.constant0._Z13render_threadPhiffiff:
	.zero		928


//--------------------- SYMBOLS --------------------------

	.type		.nv.reservedSmem.offset0,@object
	.size		.nv.reservedSmem.offset0,0x4
